//
// Generated by NVIDIA NVVM Compiler
//
// Compiler Build ID: CL-36424714
// Cuda compilation tools, release 13.0, V13.0.88
// Based on NVVM 20.0.0
//

.version 9.0
.target sm_100
.address_size 64

	// .globl	_Z9matrixMulPiS_S_iii
// _ZZ9matrixMulPiS_S_iiiE1A has been demoted
// _ZZ9matrixMulPiS_S_iiiE1B has been demoted

.visible .entry _Z9matrixMulPiS_S_iii(
	.param .u64 .ptr .align 1 _Z9matrixMulPiS_S_iii_param_0,
	.param .u64 .ptr .align 1 _Z9matrixMulPiS_S_iii_param_1,
	.param .u64 .ptr .align 1 _Z9matrixMulPiS_S_iii_param_2,
	.param .u32 _Z9matrixMulPiS_S_iii_param_3,
	.param .u32 _Z9matrixMulPiS_S_iii_param_4,
	.param .u32 _Z9matrixMulPiS_S_iii_param_5
)
{
	.reg .pred 	%p<12>;
	.reg .b32 	%r<104>;
	.reg .b64 	%rd<13>;
	// demoted variable
	.shared .align 4 .b8 _ZZ9matrixMulPiS_S_iiiE1A[1024];
	// demoted variable
	.shared .align 4 .b8 _ZZ9matrixMulPiS_S_iiiE1B[1024];
	ld.param.u64 	%rd3, [_Z9matrixMulPiS_S_iii_param_0];
	ld.param.u64 	%rd4, [_Z9matrixMulPiS_S_iii_param_1];
	ld.param.u64 	%rd5, [_Z9matrixMulPiS_S_iii_param_2];
	ld.param.u32 	%r30, [_Z9matrixMulPiS_S_iii_param_3];
	ld.param.u32 	%r31, [_Z9matrixMulPiS_S_iii_param_4];
	ld.param.u32 	%r32, [_Z9matrixMulPiS_S_iii_param_5];
	mov.u32 	%r34, %ctaid.y;
	mov.u32 	%r35, %ntid.y;
	mov.u32 	%r97, %tid.y;
	mad.lo.s32 	%r2, %r34, %r35, %r97;
	mov.u32 	%r36, %ctaid.x;
	mov.u32 	%r37, %ntid.x;
	mov.u32 	%r95, %tid.x;
	mad.lo.s32 	%r4, %r36, %r37, %r95;
	setp.lt.s32 	%p1, %r31, 1;
	mov.b32 	%r103, 0;
	@%p1 bra 	$L__BB0_7;
	add.s32 	%r39, %r31, 15;
	shr.u32 	%r40, %r39, 4;
	shl.b32 	%r41, %r97, 6;
	mov.u32 	%r42, _ZZ9matrixMulPiS_S_iiiE1A;
	add.s32 	%r5, %r42, %r41;
	shl.b32 	%r43, %r95, 2;
	add.s32 	%r6, %r5, %r43;
	mov.u32 	%r44, _ZZ9matrixMulPiS_S_iiiE1B;
	add.s32 	%r8, %r44, %r43;
	add.s32 	%r7, %r8, %r41;
	neg.s32 	%r99, %r40;
	mad.lo.s32 	%r98, %r97, %r32, %r4;
	shl.b32 	%r11, %r32, 4;
	mad.lo.s32 	%r96, %r31, %r2, %r95;
	cvta.to.global.u64 	%rd1, %rd3;
	cvta.to.global.u64 	%rd2, %rd4;
	mov.b32 	%r103, 0;
$L__BB0_2:
	setp.ge.s32 	%p2, %r2, %r30;
	setp.ge.u32 	%p3, %r95, %r31;
	mov.b32 	%r101, 0;
	or.pred  	%p4, %p2, %p3;
	@%p4 bra 	$L__BB0_4;
	mul.wide.u32 	%rd6, %r96, 4;
	add.s64 	%rd7, %rd1, %rd6;
	ld.global.u32 	%r101, [%rd7];
$L__BB0_4:
	setp.ge.s32 	%p5, %r4, %r32;
	st.shared.u32 	[%r6], %r101;
	setp.ge.u32 	%p6, %r97, %r31;
	mov.b32 	%r102, 0;
	or.pred  	%p7, %p5, %p6;
	@%p7 bra 	$L__BB0_6;
	mul.wide.u32 	%rd8, %r98, 4;
	add.s64 	%rd9, %rd2, %rd8;
	ld.global.u32 	%r102, [%rd9];
$L__BB0_6:
	st.shared.u32 	[%r7], %r102;
	bar.sync 	0;
	ld.shared.u32 	%r47, [%r5];
	ld.shared.u32 	%r48, [%r8];
	mad.lo.s32 	%r49, %r48, %r47, %r103;
	ld.shared.u32 	%r50, [%r5+4];
	ld.shared.u32 	%r51, [%r8+64];
	mad.lo.s32 	%r52, %r51, %r50, %r49;
	ld.shared.u32 	%r53, [%r5+8];
	ld.shared.u32 	%r54, [%r8+128];
	mad.lo.s32 	%r55, %r54, %r53, %r52;
	ld.shared.u32 	%r56, [%r5+12];
	ld.shared.u32 	%r57, [%r8+192];
	mad.lo.s32 	%r58, %r57, %r56, %r55;
	ld.shared.u32 	%r59, [%r5+16];
	ld.shared.u32 	%r60, [%r8+256];
	mad.lo.s32 	%r61, %r60, %r59, %r58;
	ld.shared.u32 	%r62, [%r5+20];
	ld.shared.u32 	%r63, [%r8+320];
	mad.lo.s32 	%r64, %r63, %r62, %r61;
	ld.shared.u32 	%r65, [%r5+24];
	ld.shared.u32 	%r66, [%r8+384];
	mad.lo.s32 	%r67, %r66, %r65, %r64;
	ld.shared.u32 	%r68, [%r5+28];
	ld.shared.u32 	%r69, [%r8+448];
	mad.lo.s32 	%r70, %r69, %r68, %r67;
	ld.shared.u32 	%r71, [%r5+32];
	ld.shared.u32 	%r72, [%r8+512];
	mad.lo.s32 	%r73, %r72, %r71, %r70;
	ld.shared.u32 	%r74, [%r5+36];
	ld.shared.u32 	%r75, [%r8+576];
	mad.lo.s32 	%r76, %r75, %r74, %r73;
	ld.shared.u32 	%r77, [%r5+40];
	ld.shared.u32 	%r78, [%r8+640];
	mad.lo.s32 	%r79, %r78, %r77, %r76;
	ld.shared.u32 	%r80, [%r5+44];
	ld.shared.u32 	%r81, [%r8+704];
	mad.lo.s32 	%r82, %r81, %r80, %r79;
	ld.shared.u32 	%r83, [%r5+48];
	ld.shared.u32 	%r84, [%r8+768];
	mad.lo.s32 	%r85, %r84, %r83, %r82;
	ld.shared.u32 	%r86, [%r5+52];
	ld.shared.u32 	%r87, [%r8+832];
	mad.lo.s32 	%r88, %r87, %r86, %r85;
	ld.shared.u32 	%r89, [%r5+56];
	ld.shared.u32 	%r90, [%r8+896];
	mad.lo.s32 	%r91, %r90, %r89, %r88;
	ld.shared.u32 	%r92, [%r5+60];
	ld.shared.u32 	%r93, [%r8+960];
	mad.lo.s32 	%r103, %r93, %r92, %r91;
	bar.sync 	0;
	add.s32 	%r99, %r99, 1;
	setp.ne.s32 	%p8, %r99, 0;
	add.s32 	%r98, %r98, %r11;
	add.s32 	%r97, %r97, 16;
	add.s32 	%r96, %r96, 16;
	add.s32 	%r95, %r95, 16;
	@%p8 bra 	$L__BB0_2;
$L__BB0_7:
	setp.ge.s32 	%p9, %r2, %r30;
	setp.ge.s32 	%p10, %r4, %r32;
	or.pred  	%p11, %p9, %p10;
	@%p11 bra 	$L__BB0_9;
	mad.lo.s32 	%r94, %r32, %r2, %r4;
	cvta.to.global.u64 	%rd10, %rd5;
	mul.wide.s32 	%rd11, %r94, 4;
	add.s64 	%rd12, %rd10, %rd11;
	st.global.u32 	[%rd12], %r103;
$L__BB0_9:
	ret;

}


// ===== COMPILED SASS (sm_100) =====

	.target	sm_100

	.elftype	@"ET_EXEC"


//--------------------- .note.nv.tkinfo           --------------------------
	.section	.note.nv.tkinfo,"",@"SHT_NOTE"
	.sectionflags	@"SHF_NOTE_NV_TKINFO"
	.tkinfo
        /*0018*/ 	.word	0x00000002
        /*0030*/ 	.string	""
        /*0030*/ 	.string	"ptxas"
        /*0030*/ 	.string	"Cuda compilation tools, release 13.0, V13.0.88"
        /*0030*/ 	.string	"Build cuda_13.0.r13.0/compiler.36424714_0"
        /*0030*/ 	.string	"-arch sm_100 -m 64 "



//--------------------- .note.nv.cuinfo           --------------------------
	.section	.note.nv.cuinfo,"",@"SHT_NOTE"
	.sectionflags	@"SHF_NOTE_NV_CUINFO"
        /*0018*/ 	.short	0x0002
        /*001a*/ 	.short	0x0064
        /*001c*/ 	.short	0x0082
	.zero		2


//--------------------- .nv.info                  --------------------------
	.section	.nv.info,"",@"SHT_CUDA_INFO"
	.align	4


	//----- nvinfo : EIATTR_REGCOUNT
	.align		4
        /*0000*/ 	.byte	0x04, 0x2f
        /*0002*/ 	.short	(.L_1 - .L_0)
	.align		4
.L_0:
        /*0004*/ 	.word	index@(_Z9matrixMulPiS_S_iii)
        /*0008*/ 	.word	0x00000020


	//----- nvinfo : EIATTR_FRAME_SIZE
	.align		4
.L_1:
        /*000c*/ 	.byte	0x04, 0x11
        /*000e*/ 	.short	(.L_3 - .L_2)
	.align		4
.L_2:
        /*0010*/ 	.word	index@(_Z9matrixMulPiS_S_iii)
        /*0014*/ 	.word	0x00000000


	//----- nvinfo : EIATTR_MIN_STACK_SIZE
	.align		4
.L_3:
        /*0018*/ 	.byte	0x04, 0x12
        /*001a*/ 	.short	(.L_5 - .L_4)
	.align		4
.L_4:
        /*001c*/ 	.word	index@(_Z9matrixMulPiS_S_iii)
        /*0020*/ 	.word	0x00000000
.L_5:


//--------------------- .nv.compat                --------------------------
	.section	.nv.compat,"",@"SHT_CUDA_COMPAT_INFO"
	.align	4
        /*0000*/ 	.byte	0x02, 0x09, 0x00, 0x00, 0x02, 0x02, 0x01, 0x00, 0x02, 0x05, 0x05, 0x00, 0x03, 0x07, 0x01, 0x01
        /*0010*/ 	.byte	0x02, 0x03, 0x00, 0x00, 0x02, 0x06, 0x01, 0x00, 0x04, 0x0b, 0x08, 0x00, 0x09, 0x00, 0x00, 0x00
        /*0020*/ 	.byte	0x00, 0x00, 0x00, 0x00


//--------------------- .nv.info._Z9matrixMulPiS_S_iii --------------------------
	.section	.nv.info._Z9matrixMulPiS_S_iii,"",@"SHT_CUDA_INFO"
	.sectionflags	@""
	.align	4


	//----- nvinfo : EIATTR_CUDA_API_VERSION
	.align		4
        /*0000*/ 	.byte	0x04, 0x37
        /*0002*/ 	.short	(.L_7 - .L_6)
.L_6:
        /*0004*/ 	.word	0x00000082


	//----- nvinfo : EIATTR_KPARAM_INFO
	.align		4
.L_7:
        /*0008*/ 	.byte	0x04, 0x17
        /*000a*/ 	.short	(.L_9 - .L_8)
.L_8:
        /*000c*/ 	.word	0x00000000
        /*0010*/ 	.short	0x0005
        /*0012*/ 	.short	0x0020
        /*0014*/ 	.byte	0x00, 0xf0, 0x11, 0x00


	//----- nvinfo : EIATTR_KPARAM_INFO
	.align		4
.L_9:
        /*0018*/ 	.byte	0x04, 0x17
        /*001a*/ 	.short	(.L_11 - .L_10)
.L_10:
        /*001c*/ 	.word	0x00000000
        /*0020*/ 	.short	0x0004
        /*0022*/ 	.short	0x001c
        /*0024*/ 	.byte	0x00, 0xf0, 0x11, 0x00


	//----- nvinfo : EIATTR_KPARAM_INFO
	.align		4
.L_11:
        /*0028*/ 	.byte	0x04, 0x17
        /*002a*/ 	.short	(.L_13 - .L_12)
.L_12:
        /*002c*/ 	.word	0x00000000
        /*0030*/ 	.short	0x0003
        /*0032*/ 	.short	0x0018
        /*0034*/ 	.byte	0x00, 0xf0, 0x11, 0x00


	//----- nvinfo : EIATTR_KPARAM_INFO
	.align		4
.L_13:
        /*0038*/ 	.byte	0x04, 0x17
        /*003a*/ 	.short	(.L_15 - .L_14)
.L_14:
        /*003c*/ 	.word	0x00000000
        /*0040*/ 	.short	0x0002
        /*0042*/ 	.short	0x0010
        /*0044*/ 	.byte	0x00, 0xf5, 0x21, 0x00


	//----- nvinfo : EIATTR_KPARAM_INFO
	.align		4
.L_15:
        /*0048*/ 	.byte	0x04, 0x17
        /*004a*/ 	.short	(.L_17 - .L_16)
.L_16:
        /*004c*/ 	.word	0x00000000
        /*0050*/ 	.short	0x0001
        /*0052*/ 	.short	0x0008
        /*0054*/ 	.byte	0x00, 0xf5, 0x21, 0x00


	//----- nvinfo : EIATTR_KPARAM_INFO
	.align		4
.L_17:
        /*0058*/ 	.byte	0x04, 0x17
        /*005a*/ 	.short	(.L_19 - .L_18)
.L_18:
        /*005c*/ 	.word	0x00000000
        /*0060*/ 	.short	0x0000
        /*0062*/ 	.short	0x0000
        /*0064*/ 	.byte	0x00, 0xf5, 0x21, 0x00


	//----- nvinfo : EIATTR_SPARSE_MMA_MASK
	.align		4
.L_19:
        /*0068*/ 	.byte	0x03, 0x50
        /*006a*/ 	.short	0x0000


	//----- nvinfo : EIATTR_MAXREG_COUNT
	.align		4
        /*006c*/ 	.byte	0x03, 0x1b
        /*006e*/ 	.short	0x00ff


	//----- nvinfo : EIATTR_NUM_BARRIERS
	.align		4
        /*0070*/ 	.byte	0x02, 0x4c
        /*0072*/ 	.byte	0x01
	.zero		1


	//----- nvinfo : EIATTR_MERCURY_ISA_VERSION
	.align		4
        /*0074*/ 	.byte	0x03, 0x5f
        /*0076*/ 	.short	0x0101


	//----- nvinfo : EIATTR_VRC_CTA_INIT_COUNT
	.align		4
        /*0078*/ 	.byte	0x02, 0x4a
	.zero		1
	.zero		1


	//----- nvinfo : EIATTR_EXIT_INSTR_OFFSETS
	.align		4
        /*007c*/ 	.byte	0x04, 0x1c
        /*007e*/ 	.short	(.L_21 - .L_20)


	//   ....[0]....
.L_20:
        /*0080*/ 	.word	0x000005f0


	//   ....[1]....
        /*0084*/ 	.word	0x00000640


	//----- nvinfo : EIATTR_CBANK_PARAM_SIZE
	.align		4
.L_21:
        /*0088*/ 	.byte	0x03, 0x19
        /*008a*/ 	.short	0x0024


	//----- nvinfo : EIATTR_PARAM_CBANK
	.align		4
        /*008c*/ 	.byte	0x04, 0x0a
        /*008e*/ 	.short	(.L_23 - .L_22)
	.align		4
.L_22:
        /*0090*/ 	.word	index@(.nv.constant0._Z9matrixMulPiS_S_iii)
        /*0094*/ 	.short	0x0380
        /*0096*/ 	.short	0x0024


	//----- nvinfo : EIATTR_SW_WAR
	.align		4
.L_23:
        /*0098*/ 	.byte	0x04, 0x36
        /*009a*/ 	.short	(.L_25 - .L_24)
.L_24:
        /*009c*/ 	.word	0x00000008
.L_25:


//--------------------- .nv.callgraph             --------------------------
	.section	.nv.callgraph,"",@"SHT_CUDA_CALLGRAPH"
	.align	4
	.sectionentsize	8
	.align		4
        /*0000*/ 	.word	0x00000000
	.align		4
        /*0004*/ 	.word	0xffffffff
	.align		4
        /*0008*/ 	.word	0x00000000
	.align		4
        /*000c*/ 	.word	0xfffffffe
	.align		4
        /*0010*/ 	.word	0x00000000
	.align		4
        /*0014*/ 	.word	0xfffffffd
	.align		4
        /*0018*/ 	.word	0x00000000
	.align		4
        /*001c*/ 	.word	0xfffffffc


//--------------------- .text._Z9matrixMulPiS_S_iii --------------------------
	.section	.text._Z9matrixMulPiS_S_iii,"ax",@progbits
	.align	128
        .global         _Z9matrixMulPiS_S_iii
        .type           _Z9matrixMulPiS_S_iii,@function
        .size           _Z9matrixMulPiS_S_iii,(.L_x_3 - _Z9matrixMulPiS_S_iii)
        .other          _Z9matrixMulPiS_S_iii,@"STO_CUDA_ENTRY STV_DEFAULT"
_Z9matrixMulPiS_S_iii:
.text._Z9matrixMulPiS_S_iii:
[----:B------:R-:W-:Y:S01]  /*0000*/  LDC R1, c[0x0][0x37c] ;  /* 0x0000df00ff017b82 */ /* 0x000fe20000000800 */
[----:B------:R-:W0:Y:S01]  /*0010*/  S2R R0, SR_TID.Y ;  /* 0x0000000000007919 */ /* 0x000e220000002200 */
[----:B------:R-:W1:Y:S06]  /*0020*/  LDCU UR10, c[0x0][0x39c] ;  /* 0x00007380ff0a77ac */ /* 0x000e6c0008000800 */
[----:B------:R-:W0:Y:S01]  /*0030*/  LDC R2, c[0x0][0x364] ;  /* 0x0000d900ff027b82 */ /* 0x000e220000000800 */
[----:B------:R-:W-:Y:S01]  /*0040*/  HFMA2 R21, -RZ, RZ, 0, 0 ;  /* 0x00000000ff157431 */ /* 0x000fe200000001ff */
[----:B------:R-:W2:Y:S01]  /*0050*/  S2R R13, SR_TID.X ;  /* 0x00000000000d7919 */ /* 0x000ea20000002100 */
[----:B------:R-:W3:Y:S01]  /*0060*/  LDCU UR14, c[0x0][0x3a0] ;  /* 0x00007400ff0e77ac */ /* 0x000ee20008000800 */
[----:B------:R-:W4:Y:S04]  /*0070*/  LDCU.64 UR8, c[0x0][0x358] ;  /* 0x00006b00ff0877ac */ /* 0x000f280008000a00 */
[----:B------:R-:W0:Y:S08]  /*0080*/  S2UR UR4, SR_CTAID.Y ;  /* 0x00000000000479c3 */ /* 0x000e300000002600 */
[----:B------:R-:W2:Y:S01]  /*0090*/  S2UR UR5, SR_CTAID.X ;  /* 0x00000000000579c3 */ /* 0x000ea20000002500 */
[----:B-1----:R-:W-:-:S07]  /*00a0*/  UISETP.GE.AND UP0, UPT, UR10, 0x1, UPT ;  /* 0x000000010a00788c */ /* 0x002fce000bf06270 */
[----:B------:R-:W2:Y:S01]  /*00b0*/  LDC R3, c[0x0][0x360] ;  /* 0x0000d800ff037b82 */ /* 0x000ea20000000800 */
[----:B0-----:R-:W-:Y:S02]  /*00c0*/  IMAD R2, R2, UR4, R0 ;  /* 0x0000000402027c24 */ /* 0x001fe4000f8e0200 */
[----:B--2---:R-:W-:Y:S01]  /*00d0*/  IMAD R3, R3, UR5, R13 ;  /* 0x0000000503037c24 */ /* 0x004fe2000f8e020d */
[----:B---34-:R-:W-:Y:S06]  /*00e0*/  BRA.U !UP0, `(.L_x_0) ;  /* 0x0000000508347547 */ /* 0x018fec000b800000 */
[----:B------:R-:W0:Y:S01]  /*00f0*/  S2UR UR7, SR_CgaCtaId ;  /* 0x00000000000779c3 */ /* 0x000e220000008800 */
[----:B------:R-:W1:Y:S01]  /*0100*/  LDCU UR11, c[0x0][0x3a0] ;  /* 0x00007400ff0b77ac */ /* 0x000e620008000800 */
[----:B------:R-:W-:Y:S01]  /*0110*/  MOV R21, RZ ;  /* 0x000000ff00157202 */ /* 0x000fe20000000f00 */
[----:B------:R-:W-:Y:S01]  /*0120*/  IMAD R14, R2, UR10, R13 ;  /* 0x0000000a020e7c24 */ /* 0x000fe2000f8e020d */
[----:B------:R-:W-:Y:S01]  /*0130*/  UMOV UR5, 0x400 ;  /* 0x0000040000057882 */ /* 0x000fe20000000000 */
[----:B------:R-:W-:-:S03]  /*0140*/  UIADD3 UR4, UPT, UPT, UR10, 0xf, URZ ;  /* 0x0000000f0a047890 */ /* 0x000fc6000fffe0ff */
[----:B------:R-:W2:Y:S01]  /*0150*/  LDC R12, c[0x0][0x3a0] ;  /* 0x0000e800ff0c7b82 */ /* 0x000ea20000000800 */
[----:B------:R-:W-:Y:S02]  /*0160*/  UIADD3 UR6, UPT, UPT, UR5, 0x400, URZ ;  /* 0x0000040005067890 */ /* 0x000fe4000fffe0ff */
[----:B------:R-:W-:Y:S01]  /*0170*/  USHF.R.U32.HI UR4, URZ, 0x4, UR4 ;  /* 0x00000004ff047899 */ /* 0x000fe20008011604 */
[----:B------:R-:W3:Y:S03]  /*0180*/  LDCU.64 UR12, c[0x0][0x398] ;  /* 0x00007300ff0c77ac */ /* 0x000ee60008000a00 */
[----:B------:R-:W-:Y:S01]  /*0190*/  UIADD3 UR4, UPT, UPT, -UR4, URZ, URZ ;  /* 0x000000ff04047290 */ /* 0x000fe2000fffe1ff */
[----:B-1----:R-:W-:Y:S01]  /*01a0*/  IMAD R19, R0, UR11, R3 ;  /* 0x0000000b00137c24 */ /* 0x002fe2000f8e0203 */
[----:B0-----:R-:W-:Y:S02]  /*01b0*/  ULEA UR5, UR7, UR5, 0x18 ;  /* 0x0000000507057291 */ /* 0x001fe4000f8ec0ff */
[----:B------:R-:W-:-:S04]  /*01c0*/  ULEA UR6, UR7, UR6, 0x18 ;  /* 0x0000000607067291 */ /* 0x000fc8000f8ec0ff */
[C---:B------:R-:W-:Y:S02]  /*01d0*/  LEA R16, R0.reuse, UR5, 0x6 ;  /* 0x0000000500107c11 */ /* 0x040fe4000f8e30ff */
[C---:B------:R-:W-:Y:S02]  /*01e0*/  LEA R15, R13.reuse, UR6, 0x2 ;  /* 0x000000060d0f7c11 */ /* 0x040fe4000f8e10ff */
[----:B------:R-:W-:Y:S02]  /*01f0*/  LEA R18, R13, R16, 0x2 ;  /* 0x000000100d127211 */ /* 0x000fe400078e10ff */
[----:B---3--:R-:W-:-:S07]  /*0200*/  LEA R17, R0, R15, 0x6 ;  /* 0x0000000f00117211 */ /* 0x008fce00078e30ff */
.L_x_1:
[----:B------:R-:W-:Y:S01]  /*0210*/  ISETP.GE.U32.AND P1, PT, R13, UR13, PT ;  /* 0x0000000d0d007c0c */ /* 0x000fe2000bf26070 */
[----:B------:R-:W-:Y:S01]  /*0220*/  HFMA2 R22, -RZ, RZ, 0, 0 ;  /* 0x00000000ff167431 */ /* 0x000fe200000001ff */
[----:B------:R-:W-:Y:S02]  /*0230*/  ISETP.GE.U32.AND P0, PT, R0, UR13, PT ;  /* 0x0000000d00007c0c */ /* 0x000fe4000bf06070 */
[----:B------:R-:W-:Y:S02]  /*0240*/  ISETP.GE.OR P1, PT, R2, UR12, P1 ;  /* 0x0000000c02007c0c */ /* 0x000fe40008f26670 */
[----:B--2---:R-:W-:Y:S02]  /*0250*/  ISETP.GE.OR P0, PT, R3, R12, P0 ;  /* 0x0000000c0300720c */ /* 0x004fe40000706670 */
[----:B------:R-:W-:-:S09]  /*0260*/  MOV R29, RZ ;  /* 0x000000ff001d7202 */ /* 0x000fd20000000f00 */
[----:B------:R-:W0:Y:S08]  /*0270*/  @!P1 LDC.64 R6, c[0x0][0x380] ;  /* 0x0000e000ff069b82 */ /* 0x000e300000000a00 */
[----:B------:R-:W1:Y:S01]  /*0280*/  @!P0 LDC.64 R4, c[0x0][0x388] ;  /* 0x0000e200ff048b82 */ /* 0x000e620000000a00 */
[----:B0-----:R-:W-:-:S05]  /*0290*/  @!P1 IMAD.WIDE.U32 R6, R14, 0x4, R6 ;  /* 0x000000040e069825 */ /* 0x001fca00078e0006 */
[----:B------:R-:W2:Y:S01]  /*02a0*/  @!P1 LDG.E R29, desc[UR8][R6.64] ;  /* 0x00000008061d9981 */ /* 0x000ea2000c1e1900 */
[----:B-1----:R-:W-:-:S05]  /*02b0*/  @!P0 IMAD.WIDE.U32 R24, R19, 0x4, R4 ;  /* 0x0000000413188825 */ /* 0x002fca00078e0004 */
[----:B------:R-:W3:Y:S01]  /*02c0*/  @!P0 LDG.E R22, desc[UR8][R24.64] ;  /* 0x0000000818168981 */ /* 0x000ee2000c1e1900 */
[----:B------:R-:W-:-:S04]  /*02d0*/  UIADD3 UR4, UPT, UPT, UR4, 0x1, URZ ;  /* 0x0000000104047890 */ /* 0x000fc8000fffe0ff */
[----:B------:R-:W-:Y:S01]  /*02e0*/  UISETP.NE.AND UP0, UPT, UR4, URZ, UPT ;  /* 0x000000ff0400728c */ /* 0x000fe2000bf05270 */
[----:B------:R-:W-:Y:S02]  /*02f0*/  IADD3 R0, PT, PT, R0, 0x10, RZ ;  /* 0x0000001000007810 */ /* 0x000fe40007ffe0ff */
[----:B------:R-:W-:Y:S02]  /*0300*/  IADD3 R13, PT, PT, R13, 0x10, RZ ;  /* 0x000000100d0d7810 */ /* 0x000fe40007ffe0ff */
[----:B------:R-:W-:Y:S02]  /*0310*/  IADD3 R14, PT, PT, R14, 0x10, RZ ;  /* 0x000000100e0e7810 */ /* 0x000fe40007ffe0ff */
[----:B------:R-:W-:Y:S01]  /*0320*/  LEA R19, R12, R19, 0x4 ;  /* 0x000000130c137211 */ /* 0x000fe200078e20ff */
[----:B--2---:R-:W-:Y:S04]  /*0330*/  STS [R18], R29 ;  /* 0x0000001d12007388 */ /* 0x004fe80000000800 */
[----:B---3--:R-:W-:Y:S01]  /*0340*/  STS [R17], R22 ;  /* 0x0000001611007388 */ /* 0x008fe20000000800 */
[----:B------:R-:W-:Y:S06]  /*0350*/  BAR.SYNC.DEFER_BLOCKING 0x0 ;  /* 0x0000000000007b1d */ /* 0x000fec0000010000 */
[----:B------:R-:W-:Y:S04]  /*0360*/  LDS R28, [R15] ;  /* 0x000000000f1c7984 */ /* 0x000fe80000000800 */
[----:B------:R-:W0:Y:S04]  /*0370*/  LDS.128 R8, [R16] ;  /* 0x0000000010087984 */ /* 0x000e280000000c00 */
[----:B------:R-:W1:Y:S04]  /*0380*/  LDS R24, [R15+0x40] ;  /* 0x000040000f187984 */ /* 0x000e680000000800 */
[----:B------:R-:W2:Y:S04]  /*0390*/  LDS R27, [R15+0x80] ;  /* 0x000080000f1b7984 */ /* 0x000ea80000000800 */
[----:B------:R-:W3:Y:S04]  /*03a0*/  LDS R26, [R15+0xc0] ;  /* 0x0000c0000f1a7984 */ /* 0x000ee80000000800 */
[----:B------:R-:W-:Y:S04]  /*03b0*/  LDS R23, [R15+0x100] ;  /* 0x000100000f177984 */ /* 0x000fe80000000800 */
[----:B------:R-:W4:Y:S04]  /*03c0*/  LDS.128 R4, [R16+0x10] ;  /* 0x0000100010047984 */ /* 0x000f280000000c00 */
[----:B------:R-:W5:Y:S04]  /*03d0*/  LDS R20, [R15+0x140] ;  /* 0x000140000f147984 */ /* 0x000f680000000800 */
[----:B------:R-:W5:Y:S04]  /*03e0*/  LDS R25, [R15+0x180] ;  /* 0x000180000f197984 */ /* 0x000f680000000800 */
[----:B------:R-:W5:Y:S01]  /*03f0*/  LDS R22, [R15+0x1c0] ;  /* 0x0001c0000f167984 */ /* 0x000f620000000800 */
[----:B0-----:R-:W-:-:S03]  /*0400*/  IMAD R8, R8, R28, R21 ;  /* 0x0000001c08087224 */ /* 0x001fc600078e0215 */
[----:B------:R-:W-:Y:S01]  /*0410*/  LDS R21, [R15+0x200] ;  /* 0x000200000f157984 */ /* 0x000fe20000000800 */
[----:B-1----:R-:W-:-:S03]  /*0420*/  IMAD R8, R24, R9, R8 ;  /* 0x0000000918087224 */ /* 0x002fc600078e0208 */
[----:B------:R-:W-:Y:S01]  /*0430*/  LDS R24, [R15+0x240] ;  /* 0x000240000f187984 */ /* 0x000fe20000000800 */
[----:B--2---:R-:W-:-:S04]  /*0440*/  IMAD R8, R27, R10, R8 ;  /* 0x0000000a1b087224 */ /* 0x004fc800078e0208 */
[----:B---3--:R-:W-:Y:S02]  /*0450*/  IMAD R26, R26, R11, R8 ;  /* 0x0000000b1a1a7224 */ /* 0x008fe400078e0208 */
[----:B------:R-:W0:Y:S02]  /*0460*/  LDS.128 R8, [R16+0x20] ;  /* 0x0000200010087984 */ /* 0x000e240000000c00 */
[----:B----4-:R-:W-:Y:S02]  /*0470*/  IMAD R4, R4, R23, R26 ;  /* 0x0000001704047224 */ /* 0x010fe400078e021a */
[----:B------:R-:W1:Y:S02]  /*0480*/  LDS R23, [R15+0x280] ;  /* 0x000280000f177984 */ /* 0x000e640000000800 */
[----:B-----5:R-:W-:Y:S02]  /*0490*/  IMAD R4, R20, R5, R4 ;  /* 0x0000000514047224 */ /* 0x020fe400078e0204 */
[----:B------:R-:W2:Y:S02]  /*04a0*/  LDS R20, [R15+0x2c0] ;  /* 0x0002c0000f147984 */ /* 0x000ea40000000800 */
[----:B------:R-:W-:-:S02]  /*04b0*/  IMAD R4, R25, R6, R4 ;  /* 0x0000000619047224 */ /* 0x000fc400078e0204 */
[----:B------:R-:W-:Y:S02]  /*04c0*/  LDS R25, [R15+0x300] ;  /* 0x000300000f197984 */ /* 0x000fe40000000800 */
[----:B------:R-:W-:Y:S02]  /*04d0*/  IMAD R26, R22, R7, R4 ;  /* 0x00000007161a7224 */ /* 0x000fe400078e0204 */
[----:B------:R-:W3:Y:S04]  /*04e0*/  LDS.128 R4, [R16+0x30] ;  /* 0x0000300010047984 */ /* 0x000ee80000000c00 */
[----:B------:R-:W4:Y:S01]  /*04f0*/  LDS R22, [R15+0x340] ;  /* 0x000340000f167984 */ /* 0x000f220000000800 */
[----:B0-----:R-:W-:-:S03]  /*0500*/  IMAD R26, R8, R21, R26 ;  /* 0x00000015081a7224 */ /* 0x001fc600078e021a */
[----:B------:R-:W0:Y:S04]  /*0510*/  LDS R21, [R15+0x380] ;  /* 0x000380000f157984 */ /* 0x000e280000000800 */
[----:B------:R-:W5:Y:S01]  /*0520*/  LDS R8, [R15+0x3c0] ;  /* 0x0003c0000f087984 */ /* 0x000f620000000800 */
[----:B------:R-:W-:-:S04]  /*0530*/  IMAD R9, R24, R9, R26 ;  /* 0x0000000918097224 */ /* 0x000fc800078e021a */
[----:B-1----:R-:W-:-:S04]  /*0540*/  IMAD R9, R23, R10, R9 ;  /* 0x0000000a17097224 */ /* 0x002fc800078e0209 */
[----:B--2---:R-:W-:-:S04]  /*0550*/  IMAD R9, R20, R11, R9 ;  /* 0x0000000b14097224 */ /* 0x004fc800078e0209 */
[----:B---3--:R-:W-:-:S04]  /*0560*/  IMAD R4, R4, R25, R9 ;  /* 0x0000001904047224 */ /* 0x008fc800078e0209 */
[----:B----4-:R-:W-:-:S04]  /*0570*/  IMAD R4, R22, R5, R4 ;  /* 0x0000000516047224 */ /* 0x010fc800078e0204 */
[----:B0-----:R-:W-:-:S04]  /*0580*/  IMAD R21, R21, R6, R4 ;  /* 0x0000000615157224 */ /* 0x001fc800078e0204 */
[----:B-----5:R-:W-:Y:S01]  /*0590*/  IMAD R21, R8, R7, R21 ;  /* 0x0000000708157224 */ /* 0x020fe200078e0215 */
[----:B------:R-:W-:Y:S06]  /*05a0*/  BAR.SYNC.DEFER_BLOCKING 0x0 ;  /* 0x0000000000007b1d */ /* 0x000fec0000010000 */
[----:B------:R-:W-:Y:S05]  /*05b0*/  BRA.U UP0, `(.L_x_1) ;  /* 0xfffffffd00147547 */ /* 0x000fea000b83ffff */
.L_x_0:
[----:B------:R-:W0:Y:S01]  /*05c0*/  LDCU UR4, c[0x0][0x398] ;  /* 0x00007300ff0477ac */ /* 0x000e220008000800 */
[----:B------:R-:W-:-:S04]  /*05d0*/  ISETP.GE.AND P0, PT, R3, UR14, PT ;  /* 0x0000000e03007c0c */ /* 0x000fc8000bf06270 */
[----:B0-----:R-:W-:-:S13]  /*05e0*/  ISETP.GE.OR P0, PT, R2, UR4, P0 ;  /* 0x0000000402007c0c */ /* 0x001fda0008706670 */
[----:B------:R-:W-:Y:S05]  /*05f0*/  @P0 EXIT ;  /* 0x000000000000094d */ /* 0x000fea0003800000 */
[----:B------:R-:W0:Y:S01]  /*0600*/  LDC.64 R4, c[0x0][0x390] ;  /* 0x0000e400ff047b82 */ /* 0x000e220000000a00 */
[----:B------:R-:W-:-:S04]  /*0610*/  IMAD R3, R2, UR14, R3 ;  /* 0x0000000e02037c24 */ /* 0x000fc8000f8e0203 */
[----:B0-----:R-:W-:-:S05]  /*0620*/  IMAD.WIDE R2, R3, 0x4, R4 ;  /* 0x0000000403027825 */ /* 0x001fca00078e0204 */
[----:B------:R-:W-:Y:S01]  /*0630*/  STG.E desc[UR8][R2.64], R21 ;  /* 0x0000001502007986 */ /* 0x000fe2000c101908 */
[----:B------:R-:W-:Y:S05]  /*0640*/  EXIT ;  /* 0x000000000000794d */ /* 0x000fea0003800000 */
.L_x_2:
[----:B------:R-:W-:-:S00]  /*0650*/  BRA `(.L_x_2) ;  /* 0xfffffffc00fc7947 */ /* 0x000fc0000383ffff */
[----:B------:R-:W-:-:S00]  /*0660*/  NOP ;  /* 0x0000000000007918 */ /* 0x000fc00000000000 */
        /* <DEDUP_REMOVED lines=9> */
.L_x_3:


//--------------------- .nv.shared._Z9matrixMulPiS_S_iii --------------------------
	.section	.nv.shared._Z9matrixMulPiS_S_iii,"aw",@nobits
	.sectionflags	@""
	.align	4
.nv.shared._Z9matrixMulPiS_S_iii:
	.zero		3072


//--------------------- .nv.shared.reserved.0     --------------------------
	.section	.nv.shared.reserved.0,"aw",@nobits
	.weak		__nv_reservedSMEM_offset_0_alias
	.size		__nv_reservedSMEM_offset_0_alias, 0, 64
	.other		__nv_reservedSMEM_offset_0_alias,@"STO_CUDA_RESERVED_SHARED STV_DEFAULT"
__nv_reservedSMEM_offset_0_alias:
	.zero		0
	.zero		64


//--------------------- .nv.constant0._Z9matrixMulPiS_S_iii --------------------------
	.section	.nv.constant0._Z9matrixMulPiS_S_iii,"a",@progbits
	.sectionflags	@""
	.align	4
.nv.constant0._Z9matrixMulPiS_S_iii:
	.zero		932


//--------------------- SYMBOLS --------------------------

	.type		.nv.reservedSmem.offset0,@object
	.size		.nv.reservedSmem.offset0,0x4
	.type		.nv.reservedSmem.cap,@object
	.size		.nv.reservedSmem.cap,0x4
